//
// Generated by NVIDIA NVVM Compiler
//
// Compiler Build ID: CL-36424714
// Cuda compilation tools, release 13.0, V13.0.88
// Based on NVVM 20.0.0
//

.version 9.0
.target sm_100
.address_size 64

	// .globl	_Z21matrix_trans_smem_gpuPiS_
// _ZZ21matrix_trans_smem_gpuPiS_E2As has been demoted

.visible .entry _Z21matrix_trans_smem_gpuPiS_(
	.param .u64 .ptr .align 1 _Z21matrix_trans_smem_gpuPiS__param_0,
	.param .u64 .ptr .align 1 _Z21matrix_trans_smem_gpuPiS__param_1
)
{
	.reg .pred 	%p<7>;
	.reg .b32 	%r<28>;
	.reg .b64 	%rd<9>;
	// demoted variable
	.shared .align 4 .b8 _ZZ21matrix_trans_smem_gpuPiS_E2As[4096];
	ld.param.u64 	%rd1, [_Z21matrix_trans_smem_gpuPiS__param_0];
	ld.param.u64 	%rd2, [_Z21matrix_trans_smem_gpuPiS__param_1];
	mov.u32 	%r1, %tid.x;
	mov.u32 	%r9, %ctaid.x;
	mov.u32 	%r10, %ntid.x;
	mul.lo.s32 	%r2, %r9, %r10;
	add.s32 	%r3, %r2, %r1;
	mov.u32 	%r4, %tid.y;
	mov.u32 	%r11, %ctaid.y;
	mov.u32 	%r12, %ntid.y;
	mul.lo.s32 	%r5, %r11, %r12;
	add.s32 	%r13, %r5, %r4;
	setp.gt.s32 	%p1, %r3, 8095;
	setp.gt.u32 	%p2, %r13, 8095;
	or.pred  	%p3, %p1, %p2;
	@%p3 bra 	$L__BB0_2;
	cvta.to.global.u64 	%rd3, %rd1;
	mad.lo.s32 	%r14, %r13, 8096, %r3;
	mul.wide.s32 	%rd4, %r14, 4;
	add.s64 	%rd5, %rd3, %rd4;
	ld.global.u32 	%r15, [%rd5];
	shl.b32 	%r16, %r4, 7;
	mov.u32 	%r17, _ZZ21matrix_trans_smem_gpuPiS_E2As;
	add.s32 	%r18, %r17, %r16;
	shl.b32 	%r19, %r1, 2;
	add.s32 	%r20, %r18, %r19;
	st.shared.u32 	[%r20], %r15;
$L__BB0_2:
	bar.sync 	0;
	add.s32 	%r7, %r5, %r1;
	add.s32 	%r8, %r2, %r4;
	setp.gt.u32 	%p4, %r7, 8095;
	setp.gt.s32 	%p5, %r8, 8095;
	or.pred  	%p6, %p4, %p5;
	@%p6 bra 	$L__BB0_4;
	shl.b32 	%r21, %r1, 7;
	mov.u32 	%r22, _ZZ21matrix_trans_smem_gpuPiS_E2As;
	add.s32 	%r23, %r22, %r21;
	shl.b32 	%r24, %r4, 2;
	add.s32 	%r25, %r23, %r24;
	ld.shared.u32 	%r26, [%r25];
	mad.lo.s32 	%r27, %r8, 8096, %r7;
	cvta.to.global.u64 	%rd6, %rd2;
	mul.wide.s32 	%rd7, %r27, 4;
	add.s64 	%rd8, %rd6, %rd7;
	st.global.u32 	[%rd8], %r26;
$L__BB0_4:
	ret;

}


// ===== COMPILED SASS (sm_100) =====

	.target	sm_100

	.elftype	@"ET_EXEC"


//--------------------- .note.nv.tkinfo           --------------------------
	.section	.note.nv.tkinfo,"",@"SHT_NOTE"
	.sectionflags	@"SHF_NOTE_NV_TKINFO"
	.tkinfo
        /*0018*/ 	.word	0x00000002
        /*0030*/ 	.string	""
        /*0030*/ 	.string	"ptxas"
        /*0030*/ 	.string	"Cuda compilation tools, release 13.0, V13.0.88"
        /*0030*/ 	.string	"Build cuda_13.0.r13.0/compiler.36424714_0"
        /*0030*/ 	.string	"-arch sm_100 -m 64 "



//--------------------- .note.nv.cuinfo           --------------------------
	.section	.note.nv.cuinfo,"",@"SHT_NOTE"
	.sectionflags	@"SHF_NOTE_NV_CUINFO"
        /*0018*/ 	.short	0x0002
        /*001a*/ 	.short	0x0064
        /*001c*/ 	.short	0x0082
	.zero		2


//--------------------- .nv.info                  --------------------------
	.section	.nv.info,"",@"SHT_CUDA_INFO"
	.align	4


	//----- nvinfo : EIATTR_REGCOUNT
	.align		4
        /*0000*/ 	.byte	0x04, 0x2f
        /*0002*/ 	.short	(.L_1 - .L_0)
	.align		4
.L_0:
        /*0004*/ 	.word	index@(_Z21matrix_trans_smem_gpuPiS_)
        /*0008*/ 	.word	0x0000000e


	//----- nvinfo : EIATTR_FRAME_SIZE
	.align		4
.L_1:
        /*000c*/ 	.byte	0x04, 0x11
        /*000e*/ 	.short	(.L_3 - .L_2)
	.align		4
.L_2:
        /*0010*/ 	.word	index@(_Z21matrix_trans_smem_gpuPiS_)
        /*0014*/ 	.word	0x00000000


	//----- nvinfo : EIATTR_MIN_STACK_SIZE
	.align		4
.L_3:
        /*0018*/ 	.byte	0x04, 0x12
        /*001a*/ 	.short	(.L_5 - .L_4)
	.align		4
.L_4:
        /*001c*/ 	.word	index@(_Z21matrix_trans_smem_gpuPiS_)
        /*0020*/ 	.word	0x00000000
.L_5:


//--------------------- .nv.compat                --------------------------
	.section	.nv.compat,"",@"SHT_CUDA_COMPAT_INFO"
	.align	4
        /*0000*/ 	.byte	0x02, 0x09, 0x00, 0x00, 0x02, 0x02, 0x01, 0x00, 0x02, 0x05, 0x05, 0x00, 0x03, 0x07, 0x01, 0x01
        /*0010*/ 	.byte	0x02, 0x03, 0x00, 0x00, 0x02, 0x06, 0x01, 0x00, 0x04, 0x0b, 0x08, 0x00, 0x09, 0x00, 0x00, 0x00
        /*0020*/ 	.byte	0x00, 0x00, 0x00, 0x00


//--------------------- .nv.info._Z21matrix_trans_smem_gpuPiS_ --------------------------
	.section	.nv.info._Z21matrix_trans_smem_gpuPiS_,"",@"SHT_CUDA_INFO"
	.sectionflags	@""
	.align	4


	//----- nvinfo : EIATTR_CUDA_API_VERSION
	.align		4
        /*0000*/ 	.byte	0x04, 0x37
        /*0002*/ 	.short	(.L_7 - .L_6)
.L_6:
        /*0004*/ 	.word	0x00000082


	//----- nvinfo : EIATTR_KPARAM_INFO
	.align		4
.L_7:
        /*0008*/ 	.byte	0x04, 0x17
        /*000a*/ 	.short	(.L_9 - .L_8)
.L_8:
        /*000c*/ 	.word	0x00000000
        /*0010*/ 	.short	0x0001
        /*0012*/ 	.short	0x0008
        /*0014*/ 	.byte	0x00, 0xf5, 0x21, 0x00


	//----- nvinfo : EIATTR_KPARAM_INFO
	.align		4
.L_9:
        /*0018*/ 	.byte	0x04, 0x17
        /*001a*/ 	.short	(.L_11 - .L_10)
.L_10:
        /*001c*/ 	.word	0x00000000
        /*0020*/ 	.short	0x0000
        /*0022*/ 	.short	0x0000
        /*0024*/ 	.byte	0x00, 0xf5, 0x21, 0x00


	//----- nvinfo : EIATTR_SPARSE_MMA_MASK
	.align		4
.L_11:
        /*0028*/ 	.byte	0x03, 0x50
        /*002a*/ 	.short	0x0000


	//----- nvinfo : EIATTR_MAXREG_COUNT
	.align		4
        /*002c*/ 	.byte	0x03, 0x1b
        /*002e*/ 	.short	0x00ff


	//----- nvinfo : EIATTR_NUM_BARRIERS
	.align		4
        /*0030*/ 	.byte	0x02, 0x4c
        /*0032*/ 	.byte	0x01
	.zero		1


	//----- nvinfo : EIATTR_MERCURY_ISA_VERSION
	.align		4
        /*0034*/ 	.byte	0x03, 0x5f
        /*0036*/ 	.short	0x0101


	//----- nvinfo : EIATTR_VRC_CTA_INIT_COUNT
	.align		4
        /*0038*/ 	.byte	0x02, 0x4a
	.zero		1
	.zero		1


	//----- nvinfo : EIATTR_EXIT_INSTR_OFFSETS
	.align		4
        /*003c*/ 	.byte	0x04, 0x1c
        /*003e*/ 	.short	(.L_13 - .L_12)


	//   ....[0]....
.L_12:
        /*0040*/ 	.word	0x000001d0


	//   ....[1]....
        /*0044*/ 	.word	0x00000280


	//----- nvinfo : EIATTR_CBANK_PARAM_SIZE
	.align		4
.L_13:
        /*0048*/ 	.byte	0x03, 0x19
        /*004a*/ 	.short	0x0010


	//----- nvinfo : EIATTR_PARAM_CBANK
	.align		4
        /*004c*/ 	.byte	0x04, 0x0a
        /*004e*/ 	.short	(.L_15 - .L_14)
	.align		4
.L_14:
        /*0050*/ 	.word	index@(.nv.constant0._Z21matrix_trans_smem_gpuPiS_)
        /*0054*/ 	.short	0x0380
        /*0056*/ 	.short	0x0010


	//----- nvinfo : EIATTR_SW_WAR
	.align		4
.L_15:
        /*0058*/ 	.byte	0x04, 0x36
        /*005a*/ 	.short	(.L_17 - .L_16)
.L_16:
        /*005c*/ 	.word	0x00000008
.L_17:


//--------------------- .nv.callgraph             --------------------------
	.section	.nv.callgraph,"",@"SHT_CUDA_CALLGRAPH"
	.align	4
	.sectionentsize	8
	.align		4
        /*0000*/ 	.word	0x00000000
	.align		4
        /*0004*/ 	.word	0xffffffff
	.align		4
        /*0008*/ 	.word	0x00000000
	.align		4
        /*000c*/ 	.word	0xfffffffe
	.align		4
        /*0010*/ 	.word	0x00000000
	.align		4
        /*0014*/ 	.word	0xfffffffd
	.align		4
        /*0018*/ 	.word	0x00000000
	.align		4
        /*001c*/ 	.word	0xfffffffc


//--------------------- .text._Z21matrix_trans_smem_gpuPiS_ --------------------------
	.section	.text._Z21matrix_trans_smem_gpuPiS_,"ax",@progbits
	.align	128
        .global         _Z21matrix_trans_smem_gpuPiS_
        .type           _Z21matrix_trans_smem_gpuPiS_,@function
        .size           _Z21matrix_trans_smem_gpuPiS_,(.L_x_1 - _Z21matrix_trans_smem_gpuPiS_)
        .other          _Z21matrix_trans_smem_gpuPiS_,@"STO_CUDA_ENTRY STV_DEFAULT"
_Z21matrix_trans_smem_gpuPiS_:
.text._Z21matrix_trans_smem_gpuPiS_:
[----:B------:R-:W-:Y:S01]  /*0000*/  LDC R1, c[0x0][0x37c] ;  /* 0x0000df00ff017b82 */ /* 0x000fe20000000800 */
[----:B------:R-:W0:Y:S07]  /*0010*/  S2R R11, SR_TID.Y ;  /* 0x00000000000b7919 */ /* 0x000e2e0000002200 */
[----:B------:R-:W1:Y:S01]  /*0020*/  S2UR UR5, SR_CTAID.Y ;  /* 0x00000000000579c3 */ /* 0x000e620000002600 */
[----:B------:R-:W2:Y:S01]  /*0030*/  LDCU UR6, c[0x0][0x360] ;  /* 0x00006c00ff0677ac */ /* 0x000ea20008000800 */
[----:B------:R-:W3:Y:S01]  /*0040*/  S2R R9, SR_TID.X ;  /* 0x0000000000097919 */ /* 0x000ee20000002100 */
[----:B------:R-:W1:Y:S05]  /*0050*/  LDCU UR7, c[0x0][0x364] ;  /* 0x00006c80ff0777ac */ /* 0x000e6a0008000800 */
[----:B------:R-:W2:Y:S01]  /*0060*/  S2UR UR4, SR_CTAID.X ;  /* 0x00000000000479c3 */ /* 0x000ea20000002500 */
[----:B-1----:R-:W-:-:S06]  /*0070*/  UIMAD UR5, UR5, UR7, URZ ;  /* 0x00000007050572a4 */ /* 0x002fcc000f8e02ff */
[----:B0-----:R-:W-:Y:S01]  /*0080*/  VIADD R5, R11, UR5 ;  /* 0x000000050b057c36 */ /* 0x001fe20008000000 */
[----:B--2---:R-:W-:Y:S01]  /*0090*/  UIMAD UR4, UR4, UR6, URZ ;  /* 0x00000006040472a4 */ /* 0x004fe2000f8e02ff */
[----:B------:R-:W0:Y:S03]  /*00a0*/  LDCU.64 UR6, c[0x0][0x358] ;  /* 0x00006b00ff0677ac */ /* 0x000e260008000a00 */
[----:B------:R-:W-:Y:S02]  /*00b0*/  ISETP.GT.U32.AND P0, PT, R5, 0x1f9f, PT ;  /* 0x00001f9f0500780c */ /* 0x000fe40003f04070 */
[----:B---3--:R-:W-:-:S05]  /*00c0*/  VIADD R0, R9, UR4 ;  /* 0x0000000409007c36 */ /* 0x008fca0008000000 */
[----:B------:R-:W-:-:S13]  /*00d0*/  ISETP.GT.OR P0, PT, R0, 0x1f9f, P0 ;  /* 0x00001f9f0000780c */ /* 0x000fda0000704670 */
[----:B------:R-:W1:Y:S01]  /*00e0*/  @!P0 LDC.64 R2, c[0x0][0x380] ;  /* 0x0000e000ff028b82 */ /* 0x000e620000000a00 */
[----:B------:R-:W-:-:S04]  /*00f0*/  @!P0 IMAD R5, R5, 0x1fa0, R0 ;  /* 0x00001fa005058824 */ /* 0x000fc800078e0200 */
[----:B-1----:R-:W-:-:S06]  /*0100*/  @!P0 IMAD.WIDE R2, R5, 0x4, R2 ;  /* 0x0000000405028825 */ /* 0x002fcc00078e0202 */
[----:B0-----:R-:W2:Y:S01]  /*0110*/  @!P0 LDG.E R2, desc[UR6][R2.64] ;  /* 0x0000000602028981 */ /* 0x001ea2000c1e1900 */
[----:B------:R-:W-:Y:S01]  /*0120*/  @!P0 MOV R0, 0x400 ;  /* 0x0000040000008802 */ /* 0x000fe20000000f00 */
[----:B------:R-:W-:Y:S01]  /*0130*/  VIADD R4, R9, UR5 ;  /* 0x0000000509047c36 */ /* 0x000fe20008000000 */
[----:B------:R-:W-:Y:S01]  /*0140*/  IADD3 R7, PT, PT, R11, UR4, RZ ;  /* 0x000000040b077c10 */ /* 0x000fe2000fffe0ff */
[----:B------:R-:W0:Y:S03]  /*0150*/  @!P0 S2R R5, SR_CgaCtaId ;  /* 0x0000000000058919 */ /* 0x000e260000008800 */
[----:B------:R-:W-:-:S04]  /*0160*/  ISETP.GT.AND P1, PT, R7, 0x1f9f, PT ;  /* 0x00001f9f0700780c */ /* 0x000fc80003f24270 */
[----:B------:R-:W-:Y:S02]  /*0170*/  ISETP.GT.U32.OR P1, PT, R4, 0x1f9f, P1 ;  /* 0x00001f9f0400780c */ /* 0x000fe40000f24470 */
[----:B0-----:R-:W-:-:S04]  /*0180*/  @!P0 LEA R0, R5, R0, 0x18 ;  /* 0x0000000005008211 */ /* 0x001fc800078ec0ff */
[----:B------:R-:W-:-:S05]  /*0190*/  @!P0 LEA R0, R11, R0, 0x7 ;  /* 0x000000000b008211 */ /* 0x000fca00078e38ff */
[----:B------:R-:W-:-:S05]  /*01a0*/  @!P0 IMAD R5, R9, 0x4, R0 ;  /* 0x0000000409058824 */ /* 0x000fca00078e0200 */
[----:B--2---:R0:W-:Y:S01]  /*01b0*/  @!P0 STS [R5], R2 ;  /* 0x0000000205008388 */ /* 0x0041e20000000800 */
[----:B------:R-:W-:Y:S06]  /*01c0*/  BAR.SYNC.DEFER_BLOCKING 0x0 ;  /* 0x0000000000007b1d */ /* 0x000fec0000010000 */
[----:B------:R-:W-:Y:S05]  /*01d0*/  @P1 EXIT ;  /* 0x000000000000194d */ /* 0x000fea0003800000 */
[----:B------:R-:W1:Y:S01]  /*01e0*/  S2UR UR5, SR_CgaCtaId ;  /* 0x00000000000579c3 */ /* 0x000e620000008800 */
[----:B------:R-:W-:Y:S01]  /*01f0*/  UMOV UR4, 0x400 ;  /* 0x0000040000047882 */ /* 0x000fe20000000000 */
[----:B------:R-:W-:-:S06]  /*0200*/  IMAD R7, R7, 0x1fa0, R4 ;  /* 0x00001fa007077824 */ /* 0x000fcc00078e0204 */
[----:B0-----:R-:W0:Y:S01]  /*0210*/  LDC.64 R2, c[0x0][0x388] ;  /* 0x0000e200ff027b82 */ /* 0x001e220000000a00 */
[----:B-1----:R-:W-:-:S06]  /*0220*/  ULEA UR4, UR5, UR4, 0x18 ;  /* 0x0000000405047291 */ /* 0x002fcc000f8ec0ff */
[----:B------:R-:W-:Y:S01]  /*0230*/  LEA R0, R9, UR4, 0x7 ;  /* 0x0000000409007c11 */ /* 0x000fe2000f8e38ff */
[----:B0-----:R-:W-:-:S03]  /*0240*/  IMAD.WIDE R2, R7, 0x4, R2 ;  /* 0x0000000407027825 */ /* 0x001fc600078e0202 */
[----:B------:R-:W-:-:S05]  /*0250*/  LEA R0, R11, R0, 0x2 ;  /* 0x000000000b007211 */ /* 0x000fca00078e10ff */
[----:B------:R-:W0:Y:S04]  /*0260*/  LDS R5, [R0] ;  /* 0x0000000000057984 */ /* 0x000e280000000800 */
[----:B0-----:R-:W-:Y:S01]  /*0270*/  STG.E desc[UR6][R2.64], R5 ;  /* 0x0000000502007986 */ /* 0x001fe2000c101906 */
[----:B------:R-:W-:Y:S05]  /*0280*/  EXIT ;  /* 0x000000000000794d */ /* 0x000fea0003800000 */
.L_x_0:
[----:B------:R-:W-:-:S00]  /*0290*/  BRA `(.L_x_0) ;  /* 0xfffffffc00fc7947 */ /* 0x000fc0000383ffff */
[----:B------:R-:W-:-:S00]  /*02a0*/  NOP ;  /* 0x0000000000007918 */ /* 0x000fc00000000000 */
        /* <DEDUP_REMOVED lines=13> */
.L_x_1:


//--------------------- .nv.shared._Z21matrix_trans_smem_gpuPiS_ --------------------------
	.section	.nv.shared._Z21matrix_trans_smem_gpuPiS_,"aw",@nobits
	.sectionflags	@""
	.align	4
.nv.shared._Z21matrix_trans_smem_gpuPiS_:
	.zero		5120


//--------------------- .nv.shared.reserved.0     --------------------------
	.section	.nv.shared.reserved.0,"aw",@nobits
	.weak		__nv_reservedSMEM_offset_0_alias
	.size		__nv_reservedSMEM_offset_0_alias, 0, 64
	.other		__nv_reservedSMEM_offset_0_alias,@"STO_CUDA_RESERVED_SHARED STV_DEFAULT"
__nv_reservedSMEM_offset_0_alias:
	.zero		0
	.zero		64


//--------------------- .nv.constant0._Z21matrix_trans_smem_gpuPiS_ --------------------------
	.section	.nv.constant0._Z21matrix_trans_smem_gpuPiS_,"a",@progbits
	.sectionflags	@""
	.align	4
.nv.constant0._Z21matrix_trans_smem_gpuPiS_:
	.zero		912


//--------------------- SYMBOLS --------------------------

	.type		.nv.reservedSmem.offset0,@object
	.size		.nv.reservedSmem.offset0,0x4
	.type		.nv.reservedSmem.cap,@object
	.size		.nv.reservedSmem.cap,0x4
